	.headerflags	@"EF_CUDA_TEXMODE_UNIFIED EF_CUDA_64BIT_ADDRESS EF_CUDA_ACCELERATORS EF_CUDA_SM90 EF_CUDA_VIRTUAL_SM(EF_CUDA_SM90)"
	.elftype	@"ET_EXEC"


//--------------------- .nv.info                  --------------------------
	.section	.nv.info,"",@"SHT_CUDA_INFO"
	.align	4


	//----- nvinfo : EIATTR_REGCOUNT
	.align		4
        /*0000*/ 	.byte	0x04, 0x2f
        /*0002*/ 	.short	(.L_1 - .L_0)
	.align		4
.L_0:
        /*0004*/ 	.word	index@(triton_poi_fused_max_pool2d_with_indices_18)
        /*0008*/ 	.word	0x0000001a


	//----- nvinfo : EIATTR_MIN_STACK_SIZE
	.align		4
.L_1:
        /*000c*/ 	.byte	0x04, 0x12
        /*000e*/ 	.short	(.L_3 - .L_2)
	.align		4
.L_2:
        /*0010*/ 	.word	index@(triton_poi_fused_max_pool2d_with_indices_18)
        /*0014*/ 	.word	0x00000000


	//----- nvinfo : EIATTR_FRAME_SIZE
	.align		4
.L_3:
        /*0018*/ 	.byte	0x04, 0x11
        /*001a*/ 	.short	(.L_5 - .L_4)
	.align		4
.L_4:
        /*001c*/ 	.word	index@(triton_poi_fused_max_pool2d_with_indices_18)
        /*0020*/ 	.word	0x00000000


	//----- nvinfo : EIATTR_MIN_STACK_SIZE
	.align		4
.L_5:
        /*0024*/ 	.byte	0x04, 0x12
        /*0026*/ 	.short	(.L_7 - .L_6)
	.align		4
.L_6:
        /*0028*/ 	.word	index@(triton_poi_fused_max_pool2d_with_indices_18)
        /*002c*/ 	.word	0x00000000
.L_7:


//--------------------- .nv.info.triton_poi_fused_max_pool2d_with_indices_18 --------------------------
	.section	.nv.info.triton_poi_fused_max_pool2d_with_indices_18,"",@"SHT_CUDA_INFO"
	.sectionflags	@""
	.align	4


	//----- nvinfo : EIATTR_CUDA_API_VERSION
	.align		4
        /*0000*/ 	.byte	0x04, 0x37
        /*0002*/ 	.short	(.L_9 - .L_8)
.L_8:
        /*0004*/ 	.word	0x0000007c


	//----- nvinfo : EIATTR_KPARAM_INFO
	.align		4
.L_9:
        /*0008*/ 	.byte	0x04, 0x17
        /*000a*/ 	.short	(.L_11 - .L_10)
.L_10:
        /*000c*/ 	.word	0x00000000
        /*0010*/ 	.short	0x0004
        /*0012*/ 	.short	0x001c
        /*0014*/ 	.byte	0x00, 0xf0, 0x11, 0x00


	//----- nvinfo : EIATTR_KPARAM_INFO
	.align		4
.L_11:
        /*0018*/ 	.byte	0x04, 0x17
        /*001a*/ 	.short	(.L_13 - .L_12)
.L_12:
        /*001c*/ 	.word	0x00000000
        /*0020*/ 	.short	0x0003
        /*0022*/ 	.short	0x0018
        /*0024*/ 	.byte	0x00, 0xf0, 0x11, 0x00


	//----- nvinfo : EIATTR_KPARAM_INFO
	.align		4
.L_13:
        /*0028*/ 	.byte	0x04, 0x17
        /*002a*/ 	.short	(.L_15 - .L_14)
.L_14:
        /*002c*/ 	.word	0x00000000
        /*0030*/ 	.short	0x0002
        /*0032*/ 	.short	0x0010
        /*0034*/ 	.byte	0x00, 0xf4, 0x21, 0x00


	//----- nvinfo : EIATTR_KPARAM_INFO
	.align		4
.L_15:
        /*0038*/ 	.byte	0x04, 0x17
        /*003a*/ 	.short	(.L_17 - .L_16)
.L_16:
        /*003c*/ 	.word	0x00000000
        /*0040*/ 	.short	0x0001
        /*0042*/ 	.short	0x0008
        /*0044*/ 	.byte	0x00, 0xf4, 0x21, 0x00


	//----- nvinfo : EIATTR_KPARAM_INFO
	.align		4
.L_17:
        /*0048*/ 	.byte	0x04, 0x17
        /*004a*/ 	.short	(.L_19 - .L_18)
.L_18:
        /*004c*/ 	.word	0x00000000
        /*0050*/ 	.short	0x0000
        /*0052*/ 	.short	0x0000
        /*0054*/ 	.byte	0x00, 0xf4, 0x21, 0x00


	//----- nvinfo : EIATTR_SPARSE_MMA_MASK
	.align		4
.L_19:
        /*0058*/ 	.byte	0x03, 0x50
        /*005a*/ 	.short	0x0000


	//----- nvinfo : EIATTR_MAXREG_COUNT
	.align		4
        /*005c*/ 	.byte	0x03, 0x1b
        /*005e*/ 	.short	0x00ff


	//----- nvinfo : EIATTR_EXIT_INSTR_OFFSETS
	.align		4
        /*0060*/ 	.byte	0x04, 0x1c
        /*0062*/ 	.short	(.L_21 - .L_20)


	//   ....[0]....
.L_20:
        /*0064*/ 	.word	0x00000690


	//   ....[1]....
        /*0068*/ 	.word	0x000006b0


	//----- nvinfo : EIATTR_REQNTID
	.align		4
.L_21:
        /*006c*/ 	.byte	0x04, 0x10
        /*006e*/ 	.short	(.L_23 - .L_22)
.L_22:
        /*0070*/ 	.word	0x00000080
        /*0074*/ 	.word	0x00000001
        /*0078*/ 	.word	0x00000001


	//----- nvinfo : EIATTR_CBANK_PARAM_SIZE
	.align		4
.L_23:
        /*007c*/ 	.byte	0x03, 0x19
        /*007e*/ 	.short	0x0020


	//----- nvinfo : EIATTR_PARAM_CBANK
	.align		4
        /*0080*/ 	.byte	0x04, 0x0a
        /*0082*/ 	.short	(.L_25 - .L_24)
	.align		4
.L_24:
        /*0084*/ 	.word	index@(.nv.constant0.triton_poi_fused_max_pool2d_with_indices_18)
        /*0088*/ 	.short	0x0210
        /*008a*/ 	.short	0x0020


	//----- nvinfo : EIATTR_SW_WAR
	.align		4
.L_25:
        /*008c*/ 	.byte	0x04, 0x36
        /*008e*/ 	.short	(.L_27 - .L_26)
.L_26:
        /*0090*/ 	.word	0x00000008
.L_27:


//--------------------- .nv.callgraph             --------------------------
	.section	.nv.callgraph,"",@"SHT_CUDA_CALLGRAPH"
	.align	4
	.sectionentsize	8
	.align		4
        /*0000*/ 	.word	0x00000000
	.align		4
        /*0004*/ 	.word	0xffffffff
	.align		4
        /*0008*/ 	.word	0x00000000
	.align		4
        /*000c*/ 	.word	0xfffffffe
	.align		4
        /*0010*/ 	.word	0x00000000
	.align		4
        /*0014*/ 	.word	0xfffffffd
	.align		4
        /*0018*/ 	.word	0x00000000
	.align		4
        /*001c*/ 	.word	0xfffffffc


//--------------------- .text.triton_poi_fused_max_pool2d_with_indices_18 --------------------------
	.section	.text.triton_poi_fused_max_pool2d_with_indices_18,"ax",@progbits
	.sectionflags	@"SHF_BARRIERS=1"
	.align	128
        .global         triton_poi_fused_max_pool2d_with_indices_18
        .type           triton_poi_fused_max_pool2d_with_indices_18,@function
        .size           triton_poi_fused_max_pool2d_with_indices_18,(.L_x_1 - triton_poi_fused_max_pool2d_with_indices_18)
        .other          triton_poi_fused_max_pool2d_with_indices_18,@"STO_CUDA_ENTRY STV_DEFAULT"
triton_poi_fused_max_pool2d_with_indices_18:
.text.triton_poi_fused_max_pool2d_with_indices_18:
[----:B------:R-:W0:Y:S02]  /*0000*/  LDC R1, c[0x0][0x28] ;  /* 0x00000a00ff017b82 */ /* 0x000e240000000800 */
[----:B------:R-:W1:Y:S01]  /*0010*/  S2R R0, SR_TID.X ;  /* 0x0000000000007919 */ /* 0x000e620000002100 */
[----:B------:R-:W2:Y:S01]  /*0020*/  S2UR UR4, SR_CTAID.X ;  /* 0x00000000000479c3 */ /* 0x000ea20000002500 */
[----:B------:R-:W-:Y:S01]  /*0030*/  ULDC.64 UR8, c[0x0][0x208] ;  /* 0x0000820000087ab9 */ /* 0x000fe20000000a00 */
[----:B------:R-:W3:Y:S06]  /*0040*/  S2R R10, SR_CTAID.Y ;  /* 0x00000000000a7919 */ /* 0x000eec0000002600 */
[----:B------:R-:W4:Y:S01]  /*0050*/  LDC.64 R8, c[0x0][0x210] ;  /* 0x00008400ff087b82 */ /* 0x000f220000000a00 */
[----:B--2---:R-:W-:Y:S01]  /*0060*/  USHF.L.U32 UR4, UR4, 0x2, URZ ;  /* 0x0000000204047899 */ /* 0x004fe2000800063f */
[----:B-1----:R-:W-:-:S02]  /*0070*/  SHF.R.U32.HI R11, RZ, 0x1, R0 ;  /* 0x00000001ff0b7819 */ /* 0x002fc40000011600 */
[----:B------:R-:W-:Y:S01]  /*0080*/  LOP3.LUT R12, R0, 0x1, RZ, 0xc0, !PT ;  /* 0x00000001000c7812 */ /* 0x000fe200078ec0ff */
[----:B---3--:R-:W-:Y:S01]  /*0090*/  IMAD.SHL.U32 R10, R10, 0x40, RZ ;  /* 0x000000400a0a7824 */ /* 0x008fe200078e00ff */
[----:B------:R-:W-:Y:S02]  /*00a0*/  SGXT.U32 R11, R11, 0x6 ;  /* 0x000000060b0b781a */ /* 0x000fe40000000000 */
[----:B------:R-:W-:Y:S02]  /*00b0*/  LEA R7, R12, UR4, 0x1 ;  /* 0x000000040c077c11 */ /* 0x000fe4000f8e08ff */
[----:B------:R-:W-:Y:S02]  /*00c0*/  LOP3.LUT R6, R10, R11, RZ, 0xfc, !PT ;  /* 0x0000000b0a067212 */ /* 0x000fe400078efcff */
[----:B------:R-:W-:Y:S02]  /*00d0*/  ISETP.GE.AND P0, PT, R7, 0x200, PT ;  /* 0x000002000700780c */ /* 0x000fe40003f06270 */
[----:B------:R-:W-:-:S02]  /*00e0*/  SHF.R.S32.HI R3, RZ, 0x1f, R6 ;  /* 0x0000001fff037819 */ /* 0x000fc40000011406 */
[----:B------:R-:W-:Y:S02]  /*00f0*/  ISETP.LT.AND P0, PT, R6, 0x40, !P0 ;  /* 0x000000400600780c */ /* 0x000fe40004701270 */
[----:B------:R-:W-:-:S04]  /*0100*/  LEA.HI R3, R3, R6, RZ, 0x2 ;  /* 0x0000000603037211 */ /* 0x000fc800078f10ff */
[C---:B------:R-:W-:Y:S01]  /*0110*/  LOP3.LUT R5, R3.reuse, 0x3ffffc, RZ, 0xc0, !PT ;  /* 0x003ffffc03057812 */ /* 0x040fe200078ec0ff */
[----:B------:R-:W-:-:S04]  /*0120*/  IMAD.SHL.U32 R3, R3, 0x800, RZ ;  /* 0x0000080003037824 */ /* 0x000fc800078e00ff */
[----:B------:R-:W-:Y:S01]  /*0130*/  IMAD.IADD R5, R6, 0x1, -R5 ;  /* 0x0000000106057824 */ /* 0x000fe200078e0a05 */
[----:B------:R-:W-:-:S05]  /*0140*/  LOP3.LUT R2, R3, 0xffffe000, RZ, 0xc0, !PT ;  /* 0xffffe00003027812 */ /* 0x000fca00078ec0ff */
[----:B------:R-:W-:Y:S01]  /*0150*/  IMAD R2, R5, 0x400, R2 ;  /* 0x0000040005027824 */ /* 0x000fe200078e0202 */
[----:B------:R-:W-:-:S03]  /*0160*/  CS2R R4, SRZ ;  /* 0x0000000000047805 */ /* 0x000fc6000001ff00 */
[----:B------:R-:W-:Y:S01]  /*0170*/  IMAD.IADD R13, R7, 0x1, R2 ;  /* 0x00000001070d7824 */ /* 0x000fe200078e0202 */
[----:B------:R-:W-:-:S03]  /*0180*/  CS2R R2, SRZ ;  /* 0x0000000000027805 */ /* 0x000fc6000001ff00 */
[C---:B------:R-:W-:Y:S02]  /*0190*/  VIADD R19, R13.reuse, 0x200 ;  /* 0x000002000d137836 */ /* 0x040fe40000000000 */
[----:B----4-:R-:W-:-:S04]  /*01a0*/  IMAD.WIDE R16, R13, 0x4, R8 ;  /* 0x000000040d107825 */ /* 0x010fc800078e0208 */
[--C-:B------:R-:W-:Y:S01]  /*01b0*/  IMAD.WIDE R18, R19, 0x4, R8.reuse ;  /* 0x0000000413127825 */ /* 0x100fe200078e0208 */
[----:B------:R-:W2:Y:S03]  /*01c0*/  @P0 LDG.E.EL.64 R4, desc[UR8][R16.64] ;  /* 0x0000000810040981 */ /* 0x000ea6000c2e1b00 */
[----:B------:R-:W-:Y:S01]  /*01d0*/  VIADD R21, R13, 0x1000 ;  /* 0x000010000d157836 */ /* 0x000fe20000000000 */
[----:B------:R-:W2:Y:S01]  /*01e0*/  @P0 LDG.E.EL.64 R2, desc[UR8][R18.64] ;  /* 0x0000000812020981 */ /* 0x000ea2000c2e1b00 */
[----:B------:R-:W-:Y:S02]  /*01f0*/  CS2R R14, SRZ ;  /* 0x00000000000e7805 */ /* 0x000fe4000001ff00 */
[----:B------:R-:W-:-:S04]  /*0200*/  IMAD.WIDE R20, R21, 0x4, R8 ;  /* 0x0000000415147825 */ /* 0x000fc800078e0208 */
[----:B------:R-:W-:Y:S01]  /*0210*/  VIADD R23, R13, 0x1200 ;  /* 0x000012000d177836 */ /* 0x000fe20000000000 */
[----:B------:R-:W3:Y:S03]  /*0220*/  @P0 LDG.E.EL.64 R14, desc[UR8][R20.64] ;  /* 0x00000008140e0981 */ /* 0x000ee6000c2e1b00 */
[----:B------:R-:W-:Y:S01]  /*0230*/  IMAD.WIDE R22, R23, 0x4, R8 ;  /* 0x0000000417167825 */ /* 0x000fe200078e0208 */
[----:B------:R-:W-:-:S06]  /*0240*/  CS2R R8, SRZ ;  /* 0x0000000000087805 */ /* 0x000fcc000001ff00 */
[----:B------:R-:W4:Y:S01]  /*0250*/  @P0 LDG.E.EL.64 R8, desc[UR8][R22.64] ;  /* 0x0000000816080981 */ /* 0x000f22000c2e1b00 */
[----:B------:R-:W1:Y:S01]  /*0260*/  S2UR UR6, SR_CgaCtaId ;  /* 0x00000000000679c3 */ /* 0x000e620000008800 */
[----:B------:R-:W-:Y:S01]  /*0270*/  P2R R13, PR, RZ, 0x1 ;  /* 0x00000001ff0d7803 */ /* 0x000fe20000000000 */
[----:B------:R-:W-:Y:S02]  /*0280*/  UMOV UR5, 0x400 ;  /* 0x0000040000057882 */ /* 0x000fe40000000000 */
[----:B-1----:R-:W-:Y:S01]  /*0290*/  UPRMT UR5, UR6, 0x654, UR5 ;  /* 0x0000065406057896 */ /* 0x002fe20008000005 */
[----:B------:R-:W-:Y:S01]  /*02a0*/  IMAD R7, R6, 0x200, R7 ;  /* 0x0000020006077824 */ /* 0x000fe200078e0207 */
[C---:B--2---:R-:W-:Y:S02]  /*02b0*/  FSETP.GT.AND P5, PT, R2.reuse, R4, PT ;  /* 0x000000040200720b */ /* 0x044fe40003fa4000 */
[----:B------:R-:W-:Y:S02]  /*02c0*/  FSETP.NAN.AND P1, PT, R2, R2, PT ;  /* 0x000000020200720b */ /* 0x000fe40003f28000 */
[----:B---3--:R-:W-:-:S09]  /*02d0*/  FSETP.NAN.AND P2, PT, R14, R14, PT ;  /* 0x0000000e0e00720b */ /* 0x008fd20003f48000 */
[----:B------:R-:W-:-:S04]  /*02e0*/  @!P5 SEL R2, R2, R4, P1 ;  /* 0x000000040202d207 */ /* 0x000fc80000800000 */
[----:B------:R-:W-:Y:S02]  /*02f0*/  FSETP.GEU.AND P1, PT, R2, R14, PT ;  /* 0x0000000e0200720b */ /* 0x000fe40003f2e000 */
[----:B----4-:R-:W-:Y:S02]  /*0300*/  FSETP.NAN.AND P3, PT, R8, R8, PT ;  /* 0x000000080800720b */ /* 0x010fe40003f68000 */
[----:B------:R-:W-:Y:S02]  /*0310*/  FSETP.GT.AND P4, PT, R3, R5, PT ;  /* 0x000000050300720b */ /* 0x000fe40003f84000 */
[----:B------:R-:W-:-:S04]  /*0320*/  @!P2 SEL R14, R14, R2, !P1 ;  /* 0x000000020e0ea207 */ /* 0x000fc80004800000 */
[----:B------:R-:W-:Y:S02]  /*0330*/  FSETP.GEU.AND P2, PT, R14, R8, PT ;  /* 0x000000080e00720b */ /* 0x000fe40003f4e000 */
[----:B------:R-:W-:-:S03]  /*0340*/  FSETP.NAN.AND P6, PT, R15, R15, PT ;  /* 0x0000000f0f00720b */ /* 0x000fc60003fc8000 */
[----:B------:R-:W-:Y:S02]  /*0350*/  @!P3 SEL R8, R8, R14, !P2 ;  /* 0x0000000e0808b207 */ /* 0x000fe40005000000 */
[----:B------:R-:W-:-:S04]  /*0360*/  FSETP.NAN.AND P3, PT, R3, R3, PT ;  /* 0x000000030300720b */ /* 0x000fc80003f68000 */
[----:B------:R-:W-:Y:S02]  /*0370*/  @!P4 SEL R3, R3, R5, P3 ;  /* 0x000000050303c207 */ /* 0x000fe40001800000 */
[----:B------:R-:W-:Y:S02]  /*0380*/  FSETP.NAN.AND P0, PT, R9, R9, PT ;  /* 0x000000090900720b */ /* 0x000fe40003f08000 */
[----:B------:R-:W-:Y:S01]  /*0390*/  FSETP.GEU.AND P3, PT, R3, R15, PT ;  /* 0x0000000f0300720b */ /* 0x000fe20003f6e000 */
[----:B------:R-:W-:-:S03]  /*03a0*/  IMAD.SHL.U32 R2, R12, 0x80, RZ ;  /* 0x000000800c027824 */ /* 0x000fc600078e00ff */
[----:B------:R-:W-:Y:S02]  /*03b0*/  @!P6 SEL R15, R15, R3, !P3 ;  /* 0x000000030f0fe207 */ /* 0x000fe40005800000 */
[----:B------:R-:W-:Y:S02]  /*03c0*/  LEA R12, R12, UR5, 0x4 ;  /* 0x000000050c0c7c11 */ /* 0x000fe4000f8e20ff */
[----:B------:R-:W-:Y:S02]  /*03d0*/  FSETP.GEU.AND P6, PT, R15, R9, PT ;  /* 0x000000090f00720b */ /* 0x000fe40003fce000 */
[C---:B------:R-:W-:Y:S02]  /*03e0*/  LOP3.LUT R11, R2.reuse, R11, RZ, 0xfc, !PT ;  /* 0x0000000b020b7212 */ /* 0x040fe400078efcff */
[----:B------:R-:W-:Y:S02]  /*03f0*/  LEA.HI R2, R2, UR5, RZ, 0x1d ;  /* 0x0000000502027c11 */ /* 0x000fe4000f8fe8ff */
[----:B------:R-:W-:-:S02]  /*0400*/  @!P0 SEL R9, R9, R15, !P6 ;  /* 0x0000000f09098207 */ /* 0x000fc40007000000 */
[----:B------:R-:W-:Y:S01]  /*0410*/  ISETP.NE.AND P0, PT, R13, RZ, PT ;  /* 0x000000ff0d00720c */ /* 0x000fe20003f05270 */
[C---:B------:R-:W-:Y:S02]  /*0420*/  IMAD R13, R11.reuse, 0x4, R12 ;  /* 0x000000040b0d7824 */ /* 0x040fe400078e020c */
[----:B------:R-:W-:-:S03]  /*0430*/  IMAD R12, R11, 0x4, R2 ;  /* 0x000000040b0c7824 */ /* 0x000fc600078e0202 */
[----:B------:R1:W-:Y:S04]  /*0440*/  STS [R13], R8 ;  /* 0x000000080d007388 */ /* 0x0003e80000000800 */
[----:B------:R2:W-:Y:S01]  /*0450*/  STS [R12+0x108], R9 ;  /* 0x000108090c007388 */ /* 0x0005e20000000800 */
[----:B------:R-:W-:Y:S01]  /*0460*/  IMAD.SHL.U32 R4, R0, 0x8, RZ ;  /* 0x0000000800047824 */ /* 0x000fe200078e00ff */
[----:B------:R-:W-:-:S04]  /*0470*/  SHF.R.U32.HI R3, RZ, 0x2, R0 ;  /* 0x00000002ff037819 */ /* 0x000fc80000011600 */
[----:B------:R-:W-:Y:S02]  /*0480*/  LOP3.LUT R3, R3, 0x18, RZ, 0xc0, !PT ;  /* 0x0000001803037812 */ /* 0x000fe400078ec0ff */
[----:B------:R-:W-:-:S04]  /*0490*/  LOP3.LUT R4, R4, 0x3f8, RZ, 0xc0, !PT ;  /* 0x000003f804047812 */ /* 0x000fc800078ec0ff */
[----:B------:R-:W-:Y:S01]  /*04a0*/  IADD3 R3, R4, UR5, R3 ;  /* 0x0000000504037c10 */ /* 0x000fe2000fffe003 */
[----:B------:R-:W-:Y:S01]  /*04b0*/  BAR.SYNC.DEFER_BLOCKING 0x0 ;  /* 0x0000000000007b1d */ /* 0x000fe20000010000 */
[----:B------:R-:W-:-:S05]  /*04c0*/  IMAD.SHL.U32 R5, R0, 0x2, RZ ;  /* 0x0000000200057824 */ /* 0x000fca00078e00ff */
[----:B------:R-:W-:Y:S02]  /*04d0*/  LOP3.LUT R10, R10, 0x3e, R5, 0xf8, !PT ;  /* 0x0000003e0a0a7812 */ /* 0x000fe400078ef805 */
[----:B------:R-:W3:Y:S02]  /*04e0*/  LDC.64 R4, c[0x0][0x218] ;  /* 0x00008600ff047b82 */ /* 0x000ee40000000a00 */
[----:B------:R-:W-:Y:S02]  /*04f0*/  SHF.R.S32.HI R11, RZ, 0x1f, R10 ;  /* 0x0000001fff0b7819 */ /* 0x000fe4000001140a */
[----:B------:R-:W-:Y:S01]  /*0500*/  SHF.R.U32.HI R0, RZ, 0x5, R0 ;  /* 0x00000005ff007819 */ /* 0x000fe20000011600 */
[----:B------:R-:W4:Y:S01]  /*0510*/  LDS.64 R2, [R3] ;  /* 0x0000000003027984 */ /* 0x000f220000000a00 */
[----:B------:R-:W-:Y:S02]  /*0520*/  LEA.HI R11, R11, R10, RZ, 0x4 ;  /* 0x0000000a0b0b7211 */ /* 0x000fe400078f20ff */
[----:B------:R-:W-:-:S02]  /*0530*/  SGXT.U32 R0, R0, 0x2 ;  /* 0x000000020000781a */ /* 0x000fc40000000000 */
[C---:B-1----:R-:W-:Y:S02]  /*0540*/  LOP3.LUT R13, R11.reuse, 0xfffffff0, RZ, 0xc0, !PT ;  /* 0xfffffff00b0d7812 */ /* 0x042fe400078ec0ff */
[----:B------:R-:W-:Y:S01]  /*0550*/  LOP3.LUT R0, R0, UR4, RZ, 0xfc, !PT ;  /* 0x0000000400007c12 */ /* 0x000fe2000f8efcff */
[----:B------:R-:W-:Y:S01]  /*0560*/  IMAD.SHL.U32 R11, R11, 0x200, RZ ;  /* 0x000002000b0b7824 */ /* 0x000fe200078e00ff */
[----:B------:R-:W-:Y:S01]  /*0570*/  SEL R8, RZ, 0x1, !P5 ;  /* 0x00000001ff087807 */ /* 0x000fe20006800000 */
[----:B------:R-:W-:Y:S01]  /*0580*/  IMAD.IADD R13, R10, 0x1, -R13 ;  /* 0x000000010a0d7824 */ /* 0x000fe200078e0a0d */
[C---:B------:R-:W-:Y:S01]  /*0590*/  ISETP.GE.AND P5, PT, R0.reuse, 0x200, PT ;  /* 0x000002000000780c */ /* 0x040fe20003fa6270 */
[----:B------:R-:W-:Y:S01]  /*05a0*/  ULDC.64 UR4, c[0x0][0x220] ;  /* 0x0000880000047ab9 */ /* 0x000fe20000000a00 */
[----:B--2---:R-:W-:Y:S01]  /*05b0*/  LOP3.LUT R12, R11, 0xffffe000, RZ, 0xc0, !PT ;  /* 0xffffe0000b0c7812 */ /* 0x004fe200078ec0ff */
[----:B------:R-:W-:Y:S01]  /*05c0*/  IMAD R13, R0, 0x10, R13 ;  /* 0x00000010000d7824 */ /* 0x000fe200078e020d */
[----:B------:R-:W-:-:S02]  /*05d0*/  SEL R0, RZ, 0x1, !P4 ;  /* 0x00000001ff007807 */ /* 0x000fc40006000000 */
[----:B------:R-:W-:Y:S01]  /*05e0*/  ISETP.LT.AND P4, PT, R10, 0x40, !P5 ;  /* 0x000000400a00780c */ /* 0x000fe20006f81270 */
[----:B------:R-:W-:Y:S01]  /*05f0*/  IMAD.IADD R13, R13, 0x1, R12 ;  /* 0x000000010d0d7824 */ /* 0x000fe200078e020c */
[----:B------:R-:W-:Y:S02]  /*0600*/  SEL R8, R8, 0x2, P1 ;  /* 0x0000000208087807 */ /* 0x000fe40000800000 */
[----:B------:R-:W-:Y:S01]  /*0610*/  SEL R0, R0, 0x2, P3 ;  /* 0x0000000200007807 */ /* 0x000fe20001800000 */
[----:B---3--:R-:W-:Y:S01]  /*0620*/  IMAD.WIDE R4, R13, 0x4, R4 ;  /* 0x000000040d047825 */ /* 0x008fe200078e0204 */
[----:B------:R-:W-:Y:S02]  /*0630*/  IADD3 R6, P1, R7, UR4, RZ ;  /* 0x0000000407067c10 */ /* 0x000fe4000ff3e0ff */
[----:B------:R-:W-:Y:S02]  /*0640*/  SEL R8, R8, 0x3, P2 ;  /* 0x0000000308087807 */ /* 0x000fe40001000000 */
[----:B------:R-:W-:-:S02]  /*0650*/  SEL R9, R0, 0x3, P6 ;  /* 0x0000000300097807 */ /* 0x000fc40003000000 */
[----:B------:R-:W-:-:S03]  /*0660*/  LEA.HI.X.SX32 R7, R7, UR5, 0x1, P1 ;  /* 0x0000000507077c11 */ /* 0x000fc600088f0eff */
[----:B------:R-:W-:Y:S01]  /*0670*/  IMAD R9, R9, 0x100, R8 ;  /* 0x0000010009097824 */ /* 0x000fe200078e0208 */
[----:B----4-:R1:W-:Y:S01]  /*0680*/  @P4 STG.E.64 desc[UR8][R4.64], R2 ;  /* 0x0000000204004986 */ /* 0x0103e2000c101b08 */
[----:B------:R-:W-:Y:S05]  /*0690*/  @!P0 EXIT ;  /* 0x000000000000894d */ /* 0x000fea0003800000 */
[----:B------:R-:W-:Y:S01]  /*06a0*/  STG.E.U16 desc[UR8][R6.64], R9 ;  /* 0x0000000906007986 */ /* 0x000fe2000c101508 */
[----:B------:R-:W-:Y:S05]  /*06b0*/  EXIT ;  /* 0x000000000000794d */ /* 0x000fea0003800000 */
.L_x_0:
[----:B------:R-:W-:-:S00]  /*06c0*/  BRA `(.L_x_0) ;  /* 0xfffffffc00fc7947 */ /* 0x000fc0000383ffff */
[----:B------:R-:W-:-:S00]  /*06d0*/  NOP ;  /* 0x0000000000007918 */ /* 0x000fc00000000000 */
        /* <DEDUP_REMOVED lines=10> */
.L_x_1:


//--------------------- .nv.shared.triton_poi_fused_max_pool2d_with_indices_18 --------------------------
	.section	.nv.shared.triton_poi_fused_max_pool2d_with_indices_18,"aw",@nobits
	.sectionflags	@""
	.align	16
	.zero		1024


//--------------------- .nv.constant0.triton_poi_fused_max_pool2d_with_indices_18 --------------------------
	.section	.nv.constant0.triton_poi_fused_max_pool2d_with_indices_18,"a",@progbits
	.sectionflags	@""
	.align	4
.nv.constant0.triton_poi_fused_max_pool2d_with_indices_18:
	.zero		560
